	.headerflags	@"EF_CUDA_TEXMODE_UNIFIED EF_CUDA_64BIT_ADDRESS EF_CUDA_ACCELERATORS EF_CUDA_SM90 EF_CUDA_VIRTUAL_SM(EF_CUDA_SM90)"
	.elftype	@"ET_EXEC"


//--------------------- .nv.info                  --------------------------
	.section	.nv.info,"",@"SHT_CUDA_INFO"
	.align	4


	//----- nvinfo : EIATTR_REGCOUNT
	.align		4
        /*0000*/ 	.byte	0x04, 0x2f
        /*0002*/ 	.short	(.L_1 - .L_0)
	.align		4
.L_0:
        /*0004*/ 	.word	index@(triton_poi_fused_convolution_div_relu_sub_7)
        /*0008*/ 	.word	0x00000012


	//----- nvinfo : EIATTR_MIN_STACK_SIZE
	.align		4
.L_1:
        /*000c*/ 	.byte	0x04, 0x12
        /*000e*/ 	.short	(.L_3 - .L_2)
	.align		4
.L_2:
        /*0010*/ 	.word	index@(triton_poi_fused_convolution_div_relu_sub_7)
        /*0014*/ 	.word	0x00000000


	//----- nvinfo : EIATTR_FRAME_SIZE
	.align		4
.L_3:
        /*0018*/ 	.byte	0x04, 0x11
        /*001a*/ 	.short	(.L_5 - .L_4)
	.align		4
.L_4:
        /*001c*/ 	.word	index@(triton_poi_fused_convolution_div_relu_sub_7)
        /*0020*/ 	.word	0x00000000


	//----- nvinfo : EIATTR_MIN_STACK_SIZE
	.align		4
.L_5:
        /*0024*/ 	.byte	0x04, 0x12
        /*0026*/ 	.short	(.L_7 - .L_6)
	.align		4
.L_6:
        /*0028*/ 	.word	index@(triton_poi_fused_convolution_div_relu_sub_7)
        /*002c*/ 	.word	0x00000000
.L_7:


//--------------------- .nv.info.triton_poi_fused_convolution_div_relu_sub_7 --------------------------
	.section	.nv.info.triton_poi_fused_convolution_div_relu_sub_7,"",@"SHT_CUDA_INFO"
	.sectionflags	@""
	.align	4


	//----- nvinfo : EIATTR_CUDA_API_VERSION
	.align		4
        /*0000*/ 	.byte	0x04, 0x37
        /*0002*/ 	.short	(.L_9 - .L_8)
.L_8:
        /*0004*/ 	.word	0x0000007c


	//----- nvinfo : EIATTR_KPARAM_INFO
	.align		4
.L_9:
        /*0008*/ 	.byte	0x04, 0x17
        /*000a*/ 	.short	(.L_11 - .L_10)
.L_10:
        /*000c*/ 	.word	0x00000000
        /*0010*/ 	.short	0x0002
        /*0012*/ 	.short	0x0010
        /*0014*/ 	.byte	0x00, 0xf0, 0x11, 0x00


	//----- nvinfo : EIATTR_KPARAM_INFO
	.align		4
.L_11:
        /*0018*/ 	.byte	0x04, 0x17
        /*001a*/ 	.short	(.L_13 - .L_12)
.L_12:
        /*001c*/ 	.word	0x00000000
        /*0020*/ 	.short	0x0001
        /*0022*/ 	.short	0x0008
        /*0024*/ 	.byte	0x00, 0xf4, 0x21, 0x00


	//----- nvinfo : EIATTR_KPARAM_INFO
	.align		4
.L_13:
        /*0028*/ 	.byte	0x04, 0x17
        /*002a*/ 	.short	(.L_15 - .L_14)
.L_14:
        /*002c*/ 	.word	0x00000000
        /*0030*/ 	.short	0x0000
        /*0032*/ 	.short	0x0000
        /*0034*/ 	.byte	0x00, 0xf4, 0x21, 0x00


	//----- nvinfo : EIATTR_SPARSE_MMA_MASK
	.align		4
.L_15:
        /*0038*/ 	.byte	0x03, 0x50
        /*003a*/ 	.short	0x0000


	//----- nvinfo : EIATTR_MAXREG_COUNT
	.align		4
        /*003c*/ 	.byte	0x03, 0x1b
        /*003e*/ 	.short	0x00ff


	//----- nvinfo : EIATTR_EXIT_INSTR_OFFSETS
	.align		4
        /*0040*/ 	.byte	0x04, 0x1c
        /*0042*/ 	.short	(.L_17 - .L_16)


	//   ....[0]....
.L_16:
        /*0044*/ 	.word	0x000002d0


	//----- nvinfo : EIATTR_REQNTID
	.align		4
.L_17:
        /*0048*/ 	.byte	0x04, 0x10
        /*004a*/ 	.short	(.L_19 - .L_18)
.L_18:
        /*004c*/ 	.word	0x00000080
        /*0050*/ 	.word	0x00000001
        /*0054*/ 	.word	0x00000001


	//----- nvinfo : EIATTR_CBANK_PARAM_SIZE
	.align		4
.L_19:
        /*0058*/ 	.byte	0x03, 0x19
        /*005a*/ 	.short	0x0014


	//----- nvinfo : EIATTR_PARAM_CBANK
	.align		4
        /*005c*/ 	.byte	0x04, 0x0a
        /*005e*/ 	.short	(.L_21 - .L_20)
	.align		4
.L_20:
        /*0060*/ 	.word	index@(.nv.constant0.triton_poi_fused_convolution_div_relu_sub_7)
        /*0064*/ 	.short	0x0210
        /*0066*/ 	.short	0x0014


	//----- nvinfo : EIATTR_SW_WAR
	.align		4
.L_21:
        /*0068*/ 	.byte	0x04, 0x36
        /*006a*/ 	.short	(.L_23 - .L_22)
.L_22:
        /*006c*/ 	.word	0x00000008
.L_23:


//--------------------- .nv.callgraph             --------------------------
	.section	.nv.callgraph,"",@"SHT_CUDA_CALLGRAPH"
	.align	4
	.sectionentsize	8
	.align		4
        /*0000*/ 	.word	0x00000000
	.align		4
        /*0004*/ 	.word	0xffffffff
	.align		4
        /*0008*/ 	.word	0x00000000
	.align		4
        /*000c*/ 	.word	0xfffffffe
	.align		4
        /*0010*/ 	.word	0x00000000
	.align		4
        /*0014*/ 	.word	0xfffffffd
	.align		4
        /*0018*/ 	.word	0x00000000
	.align		4
        /*001c*/ 	.word	0xfffffffc


//--------------------- .text.triton_poi_fused_convolution_div_relu_sub_7 --------------------------
	.section	.text.triton_poi_fused_convolution_div_relu_sub_7,"ax",@progbits
	.align	128
        .global         triton_poi_fused_convolution_div_relu_sub_7
        .type           triton_poi_fused_convolution_div_relu_sub_7,@function
        .size           triton_poi_fused_convolution_div_relu_sub_7,(.L_x_1 - triton_poi_fused_convolution_div_relu_sub_7)
        .other          triton_poi_fused_convolution_div_relu_sub_7,@"STO_CUDA_ENTRY STV_DEFAULT"
triton_poi_fused_convolution_div_relu_sub_7:
.text.triton_poi_fused_convolution_div_relu_sub_7:
[----:B------:R-:W-:Y:S01]  /*0000*/  LDC R1, c[0x0][0x28] ;  /* 0x00000a00ff017b82 */ /* 0x000fe20000000800 */
[----:B------:R-:W1:Y:S07]  /*0010*/  S2R R0, SR_TID.X ;  /* 0x0000000000007919 */ /* 0x000e6e0000002100 */
[----:B------:R-:W2:Y:S01]  /*0020*/  LDC.64 R4, c[0x0][0x218] ;  /* 0x00008600ff047b82 */ /* 0x000ea20000000a00 */
[----:B------:R-:W-:Y:S01]  /*0030*/  ULDC.64 UR4, c[0x0][0x208] ;  /* 0x0000820000047ab9 */ /* 0x000fe20000000a00 */
[----:B------:R-:W3:Y:S06]  /*0040*/  S2R R7, SR_CTAID.X ;  /* 0x0000000000077919 */ /* 0x000eec0000002500 */
[----:B------:R-:W4:Y:S01]  /*0050*/  LDC.64 R2, c[0x0][0x210] ;  /* 0x00008400ff027b82 */ /* 0x000f220000000a00 */
[----:B-1----:R-:W-:Y:S01]  /*0060*/  IMAD.SHL.U32 R0, R0, 0x4, RZ ;  /* 0x0000000400007824 */ /* 0x002fe200078e00ff */
[----:B---3--:R-:W-:-:S04]  /*0070*/  SHF.R.S32.HI R6, RZ, 0x15, R7 ;  /* 0x00000015ff067819 */ /* 0x008fc80000011407 */
[----:B------:R-:W-:-:S05]  /*0080*/  LOP3.LUT R0, R0, 0x1fc, RZ, 0xc0, !PT ;  /* 0x000001fc00007812 */ /* 0x000fca00078ec0ff */
[----:B------:R-:W-:Y:S01]  /*0090*/  IMAD R7, R7, 0x400, R0 ;  /* 0x0000040007077824 */ /* 0x000fe200078e0200 */
[----:B------:R-:W-:-:S03]  /*00a0*/  SGXT R0, R6, 0x1 ;  /* 0x000000010600781a */ /* 0x000fc60000000200 */
[----:B----4-:R-:W-:Y:S01]  /*00b0*/  IMAD.WIDE R2, R7, 0x4, R2 ;  /* 0x0000000407027825 */ /* 0x010fe200078e0202 */
[----:B------:R-:W-:-:S04]  /*00c0*/  LEA.HI R0, R0, R7, RZ, 0x6 ;  /* 0x0000000700007211 */ /* 0x000fc800078f30ff */
[----:B------:R-:W-:Y:S01]  /*00d0*/  LOP3.LUT R0, R0, 0xffffffc0, RZ, 0xc0, !PT ;  /* 0xffffffc000007812 */ /* 0x000fe200078ec0ff */
[----:B------:R-:W3:Y:S04]  /*00e0*/  LDG.E.128 R12, desc[UR4][R2.64+0x800] ;  /* 0x00080004020c7981 */ /* 0x000ee8000c1e1d00 */
[----:B------:R-:W-:-:S04]  /*00f0*/  IMAD.IADD R9, R7, 0x1, -R0 ;  /* 0x0000000107097824 */ /* 0x000fc800078e0a00 */
[----:B--2---:R-:W-:Y:S02]  /*0100*/  IMAD.WIDE R4, R9, 0x4, R4 ;  /* 0x0000000409047825 */ /* 0x004fe400078e0204 */
[----:B------:R-:W2:Y:S04]  /*0110*/  LDG.E.128 R8, desc[UR4][R2.64] ;  /* 0x0000000402087981 */ /* 0x000ea8000c1e1d00 */
[----:B------:R-:W3:Y:S02]  /*0120*/  LDG.E.EL.128 R4, desc[UR4][R4.64] ;  /* 0x0000000404047981 */ /* 0x000ee4000c2e1d00 */
[CC--:B---3--:R-:W-:Y:S01]  /*0130*/  FSETP.GEU.AND P6, PT, R12.reuse, -R4.reuse, PT ;  /* 0x800000040c00720b */ /* 0x0c8fe20003fce000 */
[--C-:B------:R-:W-:Y:S01]  /*0140*/  FADD R12, R12, R4.reuse ;  /* 0x000000040c0c7221 */ /* 0x100fe20000000000 */
[C---:B--2---:R-:W-:Y:S01]  /*0150*/  FSETP.GEU.AND P2, PT, R8.reuse, -R4, PT ;  /* 0x800000040800720b */ /* 0x044fe20003f4e000 */
[----:B------:R-:W-:Y:S01]  /*0160*/  FADD R8, R8, R4 ;  /* 0x0000000408087221 */ /* 0x000fe20000000000 */
[----:B------:R-:W-:-:S02]  /*0170*/  FSETP.GEU.AND P5, PT, R13, -R5, PT ;  /* 0x800000050d00720b */ /* 0x000fc40003fae000 */
[----:B------:R-:W-:Y:S01]  /*0180*/  SEL R4, R12, RZ, P6 ;  /* 0x000000ff0c047207 */ /* 0x000fe20003000000 */
[----:B------:R-:W-:Y:S01]  /*0190*/  FADD R13, R13, R5 ;  /* 0x000000050d0d7221 */ /* 0x000fe20000000000 */
[CC--:B------:R-:W-:Y:S01]  /*01a0*/  FSETP.GEU.AND P4, PT, R14.reuse, -R6.reuse, PT ;  /* 0x800000060e00720b */ /* 0x0c0fe20003f8e000 */
[--C-:B------:R-:W-:Y:S01]  /*01b0*/  FADD R14, R14, R6.reuse ;  /* 0x000000060e0e7221 */ /* 0x100fe20000000000 */
[C---:B------:R-:W-:Y:S01]  /*01c0*/  FSETP.GEU.AND P3, PT, R15.reuse, -R7, PT ;  /* 0x800000070f00720b */ /* 0x040fe20003f6e000 */
[----:B------:R-:W-:Y:S01]  /*01d0*/  FADD R15, R15, R7 ;  /* 0x000000070f0f7221 */ /* 0x000fe20000000000 */
[C---:B------:R-:W-:Y:S01]  /*01e0*/  FSETP.GEU.AND P1, PT, R9.reuse, -R5, PT ;  /* 0x800000050900720b */ /* 0x040fe20003f2e000 */
[----:B------:R-:W-:Y:S01]  /*01f0*/  FADD R9, R9, R5 ;  /* 0x0000000509097221 */ /* 0x000fe20000000000 */
[C---:B------:R-:W-:Y:S01]  /*0200*/  FSETP.GEU.AND P0, PT, R10.reuse, -R6, PT ;  /* 0x800000060a00720b */ /* 0x040fe20003f0e000 */
[----:B------:R-:W-:Y:S01]  /*0210*/  FADD R10, R10, R6 ;  /* 0x000000060a0a7221 */ /* 0x000fe20000000000 */
[C---:B------:R-:W-:Y:S01]  /*0220*/  FSETP.GEU.AND P6, PT, R11.reuse, -R7, PT ;  /* 0x800000070b00720b */ /* 0x040fe20003fce000 */
[----:B------:R-:W-:Y:S01]  /*0230*/  FADD R11, R11, R7 ;  /* 0x000000070b0b7221 */ /* 0x000fe20000000000 */
[----:B------:R-:W-:-:S02]  /*0240*/  SEL R5, R13, RZ, P5 ;  /* 0x000000ff0d057207 */ /* 0x000fc40002800000 */
[----:B------:R-:W-:Y:S02]  /*0250*/  SEL R6, R14, RZ, P4 ;  /* 0x000000ff0e067207 */ /* 0x000fe40002000000 */
[----:B------:R-:W-:Y:S02]  /*0260*/  SEL R7, R15, RZ, P3 ;  /* 0x000000ff0f077207 */ /* 0x000fe40001800000 */
[----:B------:R-:W-:Y:S02]  /*0270*/  SEL R8, R8, RZ, P2 ;  /* 0x000000ff08087207 */ /* 0x000fe40001000000 */
[----:B------:R-:W-:Y:S02]  /*0280*/  SEL R9, R9, RZ, P1 ;  /* 0x000000ff09097207 */ /* 0x000fe40000800000 */
[----:B------:R-:W-:Y:S02]  /*0290*/  SEL R10, R10, RZ, P0 ;  /* 0x000000ff0a0a7207 */ /* 0x000fe40000000000 */
[----:B------:R-:W-:Y:S01]  /*02a0*/  SEL R11, R11, RZ, P6 ;  /* 0x000000ff0b0b7207 */ /* 0x000fe20003000000 */
[----:B------:R-:W-:Y:S04]  /*02b0*/  STG.E.128 desc[UR4][R2.64+0x800], R4 ;  /* 0x0008000402007986 */ /* 0x000fe8000c101d04 */
[----:B------:R-:W-:Y:S01]  /*02c0*/  STG.E.128 desc[UR4][R2.64], R8 ;  /* 0x0000000802007986 */ /* 0x000fe2000c101d04 */
[----:B------:R-:W-:Y:S05]  /*02d0*/  EXIT ;  /* 0x000000000000794d */ /* 0x000fea0003800000 */
.L_x_0:
[----:B------:R-:W-:-:S00]  /*02e0*/  BRA `(.L_x_0) ;  /* 0xfffffffc00fc7947 */ /* 0x000fc0000383ffff */
[----:B------:R-:W-:-:S00]  /*02f0*/  NOP ;  /* 0x0000000000007918 */ /* 0x000fc00000000000 */
        /* <DEDUP_REMOVED lines=8> */
.L_x_1:


//--------------------- .nv.constant0.triton_poi_fused_convolution_div_relu_sub_7 --------------------------
	.section	.nv.constant0.triton_poi_fused_convolution_div_relu_sub_7,"a",@progbits
	.sectionflags	@""
	.align	4
.nv.constant0.triton_poi_fused_convolution_div_relu_sub_7:
	.zero		548
